	.headerflags	@"EF_CUDA_TEXMODE_UNIFIED EF_CUDA_64BIT_ADDRESS EF_CUDA_SM89 EF_CUDA_VIRTUAL_SM(EF_CUDA_SM89)"
	.elftype	@"ET_EXEC"


//--------------------- .nv.info                  --------------------------
	.section	.nv.info,"",@"SHT_CUDA_INFO"
	.align	4


	//----- nvinfo : EIATTR_REGCOUNT
	.align		4
        /*0000*/ 	.byte	0x04, 0x2f
        /*0002*/ 	.short	(.L_7 - .L_6)
	.align		4
.L_6:
        /*0004*/ 	.word	index@(triton_poi_fused__to_copy_cat_0)
        /*0008*/ 	.word	0x00000026


	//----- nvinfo : EIATTR_MIN_STACK_SIZE
	.align		4
.L_7:
        /*000c*/ 	.byte	0x04, 0x12
        /*000e*/ 	.short	(.L_9 - .L_8)
	.align		4
.L_8:
        /*0010*/ 	.word	index@(triton_poi_fused__to_copy_cat_0)
        /*0014*/ 	.word	0x00000000


	//----- nvinfo : EIATTR_FRAME_SIZE
	.align		4
.L_9:
        /*0018*/ 	.byte	0x04, 0x11
        /*001a*/ 	.short	(.L_11 - .L_10)
	.align		4
.L_10:
        /*001c*/ 	.word	index@(triton_poi_fused__to_copy_cat_0)
        /*0020*/ 	.word	0x00000000


	//----- nvinfo : EIATTR_MIN_STACK_SIZE
	.align		4
.L_11:
        /*0024*/ 	.byte	0x04, 0x12
        /*0026*/ 	.short	(.L_13 - .L_12)
	.align		4
.L_12:
        /*0028*/ 	.word	index@(triton_poi_fused__to_copy_cat_0)
        /*002c*/ 	.word	0x00000000
.L_13:


//--------------------- .nv.info.triton_poi_fused__to_copy_cat_0 --------------------------
	.section	.nv.info.triton_poi_fused__to_copy_cat_0,"",@"SHT_CUDA_INFO"
	.sectionflags	@""
	.align	4


	//----- nvinfo : EIATTR_CUDA_API_VERSION
	.align		4
        /*0000*/ 	.byte	0x04, 0x37
        /*0002*/ 	.short	(.L_15 - .L_14)
.L_14:
        /*0004*/ 	.word	0x0000007c


	//----- nvinfo : EIATTR_PARAM_CBANK
	.align		4
.L_15:
        /*0008*/ 	.byte	0x04, 0x0a
        /*000a*/ 	.short	(.L_17 - .L_16)
	.align		4
.L_16:
        /*000c*/ 	.word	index@(.nv.constant0.triton_poi_fused__to_copy_cat_0)
        /*0010*/ 	.short	0x0160
        /*0012*/ 	.short	0x0024


	//----- nvinfo : EIATTR_CBANK_PARAM_SIZE
	.align		4
.L_17:
        /*0014*/ 	.byte	0x03, 0x19
        /*0016*/ 	.short	0x0024


	//----- nvinfo : EIATTR_KPARAM_INFO
	.align		4
        /*0018*/ 	.byte	0x04, 0x17
        /*001a*/ 	.short	(.L_19 - .L_18)
.L_18:
        /*001c*/ 	.word	0x00000000
        /*0020*/ 	.short	0x0004
        /*0022*/ 	.short	0x0020
        /*0024*/ 	.byte	0x00, 0xf0, 0x11, 0x00


	//----- nvinfo : EIATTR_KPARAM_INFO
	.align		4
.L_19:
        /*0028*/ 	.byte	0x04, 0x17
        /*002a*/ 	.short	(.L_21 - .L_20)
.L_20:
        /*002c*/ 	.word	0x00000000
        /*0030*/ 	.short	0x0003
        /*0032*/ 	.short	0x0018
        /*0034*/ 	.byte	0x00, 0xf4, 0x21, 0x00


	//----- nvinfo : EIATTR_KPARAM_INFO
	.align		4
.L_21:
        /*0038*/ 	.byte	0x04, 0x17
        /*003a*/ 	.short	(.L_23 - .L_22)
.L_22:
        /*003c*/ 	.word	0x00000000
        /*0040*/ 	.short	0x0002
        /*0042*/ 	.short	0x0010
        /*0044*/ 	.byte	0x00, 0xf4, 0x21, 0x00


	//----- nvinfo : EIATTR_KPARAM_INFO
	.align		4
.L_23:
        /*0048*/ 	.byte	0x04, 0x17
        /*004a*/ 	.short	(.L_25 - .L_24)
.L_24:
        /*004c*/ 	.word	0x00000000
        /*0050*/ 	.short	0x0001
        /*0052*/ 	.short	0x0008
        /*0054*/ 	.byte	0x00, 0xf4, 0x21, 0x00


	//----- nvinfo : EIATTR_KPARAM_INFO
	.align		4
.L_25:
        /*0058*/ 	.byte	0x04, 0x17
        /*005a*/ 	.short	(.L_27 - .L_26)
.L_26:
        /*005c*/ 	.word	0x00000000
        /*0060*/ 	.short	0x0000
        /*0062*/ 	.short	0x0000
        /*0064*/ 	.byte	0x00, 0xf4, 0x21, 0x00


	//----- nvinfo : EIATTR_MAXREG_COUNT
	.align		4
.L_27:
        /*0068*/ 	.byte	0x03, 0x1b
        /*006a*/ 	.short	0x00ff


	//----- nvinfo : EIATTR_EXTERNS
	.align		4
        /*006c*/ 	.byte	0x04, 0x0f
        /*006e*/ 	.short	(.L_29 - .L_28)


	//   ....[0]....
	.align		4
.L_28:
        /*0070*/ 	.word	index@(__assertfail)


	//----- nvinfo : EIATTR_SYSCALL_OFFSETS
	.align		4
.L_29:
        /*0074*/ 	.byte	0x04, 0x46
        /*0076*/ 	.short	(.L_31 - .L_30)


	//   ....[0]....
.L_30:
        /*0078*/ 	.word	0x00000360


	//   ....[1]....
        /*007c*/ 	.word	0x000006f0


	//----- nvinfo : EIATTR_EXIT_INSTR_OFFSETS
	.align		4
.L_31:
        /*0080*/ 	.byte	0x04, 0x1c
        /*0082*/ 	.short	(.L_33 - .L_32)


	//   ....[0]....
.L_32:
        /*0084*/ 	.word	0x00000980


	//----- nvinfo : EIATTR_REQNTID
	.align		4
.L_33:
        /*0088*/ 	.byte	0x04, 0x10
        /*008a*/ 	.short	(.L_35 - .L_34)
.L_34:
        /*008c*/ 	.word	0x00000100
        /*0090*/ 	.word	0x00000001
        /*0094*/ 	.word	0x00000001


	//----- nvinfo : EIATTR_CRS_STACK_SIZE
	.align		4
.L_35:
        /*0098*/ 	.byte	0x04, 0x1e
        /*009a*/ 	.short	(.L_37 - .L_36)
.L_36:
        /*009c*/ 	.word	0x00000000
.L_37:


//--------------------- .nv.callgraph             --------------------------
	.section	.nv.callgraph,"",@"SHT_CUDA_CALLGRAPH"
	.align	4
	.sectionentsize	8
	.align		4
        /*0000*/ 	.word	0x00000000
	.align		4
        /*0004*/ 	.word	0xffffffff
	.align		4
        /*0008*/ 	.word	index@(triton_poi_fused__to_copy_cat_0)
	.align		4
        /*000c*/ 	.word	index@(__assertfail)
	.align		4
        /*0010*/ 	.word	0x00000000
	.align		4
        /*0014*/ 	.word	0xfffffffe
	.align		4
        /*0018*/ 	.word	0x00000000
	.align		4
        /*001c*/ 	.word	0xfffffffd
	.align		4
        /*0020*/ 	.word	0x00000000
	.align		4
        /*0024*/ 	.word	0xfffffffc


//--------------------- .nv.rel.action            --------------------------
	.section	.nv.rel.action,"",@"SHT_CUDA_RELOCINFO"
	.align	8
	.sectionentsize	8
        /*0000*/ 	.byte	0x73, 0x00, 0x00, 0x00, 0x00, 0x00, 0x00, 0x00, 0x00, 0x00, 0x00, 0x11, 0x25, 0x00, 0x05, 0x36


//--------------------- .nv.constant4             --------------------------
	.section	.nv.constant4,"a",@progbits
	.align	8
	.align		8
.nv.constant4:
        /*0000*/ 	.dword	__assertfail
	.align		8
        /*0008*/ 	.dword	assertFunc_1
	.align		8
        /*0010*/ 	.dword	assertFile_1
	.align		8
        /*0018*/ 	.dword	assertMessage_1
	.align		8
        /*0020*/ 	.dword	assertFunc_0
	.align		8
        /*0028*/ 	.dword	assertFile_0
	.align		8
        /*0030*/ 	.dword	assertMessage_0


//--------------------- .nv.constant0.triton_poi_fused__to_copy_cat_0 --------------------------
	.section	.nv.constant0.triton_poi_fused__to_copy_cat_0,"a",@progbits
	.sectionflags	@""
	.align	4
.nv.constant0.triton_poi_fused__to_copy_cat_0:
	.zero		388


//--------------------- .text.triton_poi_fused__to_copy_cat_0 --------------------------
	.section	.text.triton_poi_fused__to_copy_cat_0,"ax",@progbits
	.sectionflags	@"SHF_BARRIERS=1"
	.sectioninfo	@"SHI_REGISTERS=38"
	.align	128
        .global         triton_poi_fused__to_copy_cat_0
        .type           triton_poi_fused__to_copy_cat_0,@function
        .size           triton_poi_fused__to_copy_cat_0,(.L_x_3 - triton_poi_fused__to_copy_cat_0)
        .other          triton_poi_fused__to_copy_cat_0,@"STO_CUDA_ENTRY STV_DEFAULT"
triton_poi_fused__to_copy_cat_0:
.text.triton_poi_fused__to_copy_cat_0:
[----:B------:R-:W-:Y:S02]  /*0000*/  IMAD.MOV.U32 R1, RZ, RZ, c[0x0][0x28] ;  /* 0x00000a00ff017624 */ /* 0x000fe400078e00ff */
[----:B------:R-:W0:Y:S01]  /*0010*/  S2R R0, SR_TID.X ;  /* 0x0000000000007919 */ /* 0x000e220000002100 */
[----:B------:R-:W-:Y:S01]  /*0020*/  IMAD.MOV.U32 R16, RZ, RZ, RZ ;  /* 0x000000ffff107224 */ /* 0x000fe200078e00ff */
[----:B------:R-:W-:Y:S01]  /*0030*/  CS2R R4, SRZ ;  /* 0x0000000000047805 */ /* 0x000fe2000001ff00 */
[----:B------:R-:W-:Y:S01]  /*0040*/  IMAD.MOV.U32 R18, RZ, RZ, 0x8 ;  /* 0x00000008ff127424 */ /* 0x000fe200078e00ff */
[----:B------:R-:W1:Y:S01]  /*0050*/  S2R R17, SR_CTAID.X ;  /* 0x0000000000117919 */ /* 0x000e620000002500 */
[----:B------:R-:W-:Y:S01]  /*0060*/  ULDC.64 UR4, c[0x0][0x118] ;  /* 0x0000460000047ab9 */ /* 0x000fe20000000a00 */
[----:B0-----:R-:W-:-:S05]  /*0070*/  IMAD.SHL.U32 R0, R0, 0x2, RZ ;  /* 0x0000000200007824 */ /* 0x001fca00078e00ff */
[----:B------:R-:W-:-:S05]  /*0080*/  LOP3.LUT R0, R0, 0x1fe, RZ, 0xc0, !PT ;  /* 0x000001fe00007812 */ /* 0x000fca00078ec0ff */
[----:B-1----:R-:W-:-:S04]  /*0090*/  IMAD R17, R17, 0x200, R0 ;  /* 0x0000020011117824 */ /* 0x002fc800078e0200 */
[----:B------:R-:W-:Y:S01]  /*00a0*/  IMAD.HI R0, R17, -0x6db6db6d, R16 ;  /* 0x9249249311007827 */ /* 0x000fe200078e0210 */
[----:B------:R-:W-:-:S04]  /*00b0*/  SHF.R.S32.HI R3, RZ, 0x1f, R17 ;  /* 0x0000001fff037819 */ /* 0x000fc80000011411 */
[----:B------:R-:W-:-:S04]  /*00c0*/  LEA.HI R3, R3, R17, RZ, 0x7 ;  /* 0x0000001103037211 */ /* 0x000fc800078f38ff */
[----:B------:R-:W-:Y:S02]  /*00d0*/  LOP3.LUT R27, R3, 0xffffff80, RZ, 0xc0, !PT ;  /* 0xffffff80031b7812 */ /* 0x000fe400078ec0ff */
[----:B------:R-:W-:-:S03]  /*00e0*/  SHF.R.U32.HI R3, RZ, 0x1f, R0 ;  /* 0x0000001fff037819 */ /* 0x000fc60000011600 */
[----:B------:R-:W-:Y:S01]  /*00f0*/  IMAD.IADD R24, R17, 0x1, -R27 ;  /* 0x0000000111187824 */ /* 0x000fe200078e0a1b */
[----:B------:R-:W-:-:S04]  /*0100*/  LEA.HI.SX32 R3, R0, R3, 0x15 ;  /* 0x0000000300037211 */ /* 0x000fc800078faaff */
[----:B------:R-:W-:Y:S01]  /*0110*/  ISETP.GE.AND P1, PT, R24, 0x40, PT ;  /* 0x000000401800780c */ /* 0x000fe20003f26270 */
[----:B------:R-:W-:-:S12]  /*0120*/  IMAD.WIDE R18, R3, R18, c[0x0][0x168] ;  /* 0x00005a0003127625 */ /* 0x000fd800078e0212 */
[----:B------:R-:W2:Y:S01]  /*0130*/  @!P1 LDG.E.EL.64 R4, [R18.64] ;  /* 0x0000000412049981 */ /* 0x000ea2000c2e1b00 */
[----:B------:R-:W-:Y:S02]  /*0140*/  IMAD.MOV.U32 R25, RZ, RZ, 0x2 ;  /* 0x00000002ff197424 */ /* 0x000fe400078e00ff */
[----:B------:R-:W-:Y:S02]  /*0150*/  IMAD.MOV.U32 R23, RZ, RZ, RZ ;  /* 0x000000ffff177224 */ /* 0x000fe400078e00ff */
[----:B------:R-:W-:-:S05]  /*0160*/  IMAD.WIDE R2, R17, R25, c[0x0][0x160] ;  /* 0x0000580011027625 */ /* 0x000fca00078e0219 */
[----:B------:R-:W3:Y:S01]  /*0170*/  @!P1 LDG.E.EL R23, [R2.64] ;  /* 0x0000000402179981 */ /* 0x000ee2000c2e1900 */
[----:B------:R-:W-:Y:S02]  /*0180*/  ISETP.GT.AND P2, PT, R24, 0x3f, PT ;  /* 0x0000003f1800780c */ /* 0x000fe40003f44270 */
[----:B--2---:R-:W-:Y:S02]  /*0190*/  SEL R0, R5, RZ, !P1 ;  /* 0x000000ff05007207 */ /* 0x004fe40004800000 */
[----:B------:R-:W-:Y:S02]  /*01a0*/  SEL R5, R4, RZ, !P1 ;  /* 0x000000ff04057207 */ /* 0x000fe40004800000 */
[----:B------:R-:W-:-:S04]  /*01b0*/  SHF.R.U32.HI R26, RZ, 0x10, R0 ;  /* 0x00000010ff1a7819 */ /* 0x000fc80000011600 */
[----:B------:R-:W-:Y:S02]  /*01c0*/  LOP3.LUT R26, R26, 0x8000, RZ, 0xc0, !PT ;  /* 0x000080001a1a7812 */ /* 0x000fe400078ec0ff */
[----:B---3--:R-:W-:Y:S02]  /*01d0*/  SEL R23, R23, RZ, !P1 ;  /* 0x000000ff17177207 */ /* 0x008fe40004800000 */
[----:B------:R-:W-:Y:S02]  /*01e0*/  IADD3 R26, P0, R26, R5, RZ ;  /* 0x000000051a1a7210 */ /* 0x000fe40007f1e0ff */
[----:B------:R-:W-:-:S03]  /*01f0*/  PRMT R22, R23, 0x7632, R22 ;  /* 0x0000763217167816 */ /* 0x000fc60000000016 */
[----:B------:R-:W-:Y:S01]  /*0200*/  IMAD.X R29, RZ, RZ, R0, P0 ;  /* 0x000000ffff1d7224 */ /* 0x000fe200000e0600 */
[----:B------:R-:W-:-:S04]  /*0210*/  ISETP.LT.U32.AND P0, PT, R26, 0x8000, PT ;  /* 0x000080001a00780c */ /* 0x000fc80003f01070 */
[----:B------:R-:W-:-:S13]  /*0220*/  ISETP.LT.U32.OR.EX P0, PT, R29, RZ, P2, P0 ;  /* 0x000000ff1d00720c */ /* 0x000fda0001701500 */
[----:B------:R-:W-:Y:S05]  /*0230*/  @P0 BRA `(.L_x_0) ;  /* 0x0000013000000947 */ /* 0x000fea0003800000 */
[----:B------:R-:W-:Y:S01]  /*0240*/  MOV R2, 0x0 ;  /* 0x0000000000027802 */ /* 0x000fe20000000f00 */
[----:B------:R-:W-:Y:S02]  /*0250*/  IMAD.MOV.U32 R4, RZ, RZ, c[0x4][0x30] ;  /* 0x01000c00ff047624 */ /* 0x000fe400078e00ff */
[----:B------:R-:W-:Y:S02]  /*0260*/  IMAD.MOV.U32 R5, RZ, RZ, c[0x4][0x34] ;  /* 0x01000d00ff057624 */ /* 0x000fe400078e00ff */
[----:B------:R-:W-:Y:S01]  /*0270*/  IMAD.MOV.U32 R6, RZ, RZ, c[0x4][0x28] ;  /* 0x01000a00ff067624 */ /* 0x000fe200078e00ff */
[----:B------:R-:W0:Y:S01]  /*0280*/  LDC.64 R2, c[0x4][R2] ;  /* 0x0100000002027b82 */ /* 0x000e220000000a00 */
[----:B------:R-:W-:Y:S02]  /*0290*/  IMAD.MOV.U32 R7, RZ, RZ, c[0x4][0x2c] ;  /* 0x01000b00ff077624 */ /* 0x000fe400078e00ff */
[----:B------:R-:W-:Y:S02]  /*02a0*/  IMAD.MOV.U32 R8, RZ, RZ, 0x28 ;  /* 0x00000028ff087424 */ /* 0x000fe400078e00ff */
[----:B------:R-:W-:-:S02]  /*02b0*/  IMAD.MOV.U32 R10, RZ, RZ, c[0x4][0x20] ;  /* 0x01000800ff0a7624 */ /* 0x000fc400078e00ff */
[----:B------:R-:W-:Y:S02]  /*02c0*/  IMAD.MOV.U32 R11, RZ, RZ, c[0x4][0x24] ;  /* 0x01000900ff0b7624 */ /* 0x000fe400078e00ff */
[----:B------:R-:W-:Y:S02]  /*02d0*/  IMAD.MOV.U32 R12, RZ, RZ, 0x1 ;  /* 0x00000001ff0c7424 */ /* 0x000fe400078e00ff */
[----:B------:R-:W-:Y:S02]  /*02e0*/  IMAD.MOV.U32 R13, RZ, RZ, RZ ;  /* 0x000000ffff0d7224 */ /* 0x000fe400078e00ff */
[----:B------:R-:W-:-:S05]  /*02f0*/  LEPC R14 ;  /* 0x00000000000e734e */ /* 0x000fca0000000000 */
[----:B------:R-:W-:Y:S02]  /*0300*/  MOV R9, 0x370 ;  /* 0x0000037000097802 */ /* 0x000fe40000000f00 */
[----:B------:R-:W-:Y:S02]  /*0310*/  MOV R20, 0x2f0 ;  /* 0x000002f000147802 */ /* 0x000fe40000000f00 */
[----:B------:R-:W-:Y:S02]  /*0320*/  MOV R21, 0x0 ;  /* 0x0000000000157802 */ /* 0x000fe40000000f00 */
[----:B------:R-:W-:-:S02]  /*0330*/  MOV R0, 0x0 ;  /* 0x0000000000007802 */ /* 0x000fc40000000f00 */
[----:B------:R-:W-:-:S04]  /*0340*/  IADD3 R20, P0, P3, -R20, R9, R14 ;  /* 0x0000000914147210 */ /* 0x000fc80007b1e10e */
[----:B------:R-:W-:-:S04]  /*0350*/  IADD3.X R21, ~R0, R21, R15, P0, P3 ;  /* 0x0000001500157210 */ /* 0x000fc800007e650f */
[----:B0-----:R-:W-:Y:S05]  /*0360*/  CALL.ABS.NOINC R2 ;  /* 0x0000000002007343 */ /* 0x001fea0003c00000 */
.L_x_0:
[----:B------:R-:W-:Y:S01]  /*0370*/  WARPSYNC 0xffffffff ;  /* 0xffffffff00007948 */ /* 0x000fe20003800000 */
[----:B------:R-:W-:Y:S01]  /*0380*/  BAR.SYNC.DEFER_BLOCKING 0x0 ;  /* 0x0000000000007b1d */ /* 0x000fe20000010000 */
[----:B------:R-:W-:Y:S01]  /*0390*/  CS2R R6, SRZ ;  /* 0x0000000000067805 */ /* 0x000fe2000001ff00 */
[----:B------:R-:W-:Y:S02]  /*03a0*/  LOP3.LUT R9, R27, 0x40, RZ, 0xfc, !PT ;  /* 0x000000401b097812 */ /* 0x000fe400078efcff */
[----:B------:R-:W-:-:S03]  /*03b0*/  IADD3 R0, R24, -0x40, RZ ;  /* 0xffffffc018007810 */ /* 0x000fc60007ffe0ff */
[----:B------:R-:W2:Y:S01]  /*03c0*/  @P2 LDG.E.EL.64 R6, [R18.64] ;  /* 0x0000000412062981 */ /* 0x000ea2000c2e1b00 */
[----:B------:R-:W-:Y:S01]  /*03d0*/  LEA R2, P0, R26, c[0x0][0x170], 0x9 ;  /* 0x00005c001a027a11 */ /* 0x000fe200078048ff */
[----:B------:R-:W-:Y:S01]  /*03e0*/  IMAD.IADD R8, R24, 0x1, R9 ;  /* 0x0000000118087824 */ /* 0x000fe200078e0209 */
[----:B------:R-:W-:Y:S01]  /*03f0*/  CS2R R4, SRZ ;  /* 0x0000000000047805 */ /* 0x000fe2000001ff00 */
[----:B------:R-:W-:Y:S01]  /*0400*/  IMAD.IADD R10, R9, 0x1, R0 ;  /* 0x00000001090a7824 */ /* 0x000fe200078e0200 */
[----:B------:R-:W-:Y:S01]  /*0410*/  LEA.HI.X R3, R26, c[0x0][0x174], R29, 0x9, P0 ;  /* 0x00005d001a037a11 */ /* 0x000fe200000f4c1d */
[----:B------:R-:W-:Y:S02]  /*0420*/  IMAD.MOV.U32 R29, RZ, RZ, RZ ;  /* 0x000000ffff1d7224 */ /* 0x000fe400078e00ff */
[----:B------:R-:W-:Y:S02]  /*0430*/  IMAD.MOV.U32 R30, RZ, RZ, RZ ;  /* 0x000000ffff1e7224 */ /* 0x000fe400078e00ff */
[----:B------:R-:W-:-:S04]  /*0440*/  IMAD.WIDE R8, R8, R25, c[0x0][0x160] ;  /* 0x0000580008087625 */ /* 0x000fc800078e0219 */
[----:B------:R-:W-:Y:S01]  /*0450*/  IMAD.WIDE R10, R10, R25, c[0x0][0x160] ;  /* 0x000058000a0a7625 */ /* 0x000fe200078e0219 */
[----:B------:R-:W3:Y:S03]  /*0460*/  @!P1 LDG.E.EL R29, [R8.64] ;  /* 0x00000004081d9981 */ /* 0x000ee6000c2e1900 */
[----:B------:R-:W-:Y:S01]  /*0470*/  IMAD.WIDE R12, R24, 0x4, R2 ;  /* 0x00000004180c7825 */ /* 0x000fe200078e0202 */
[----:B------:R-:W4:Y:S01]  /*0480*/  @P2 LDG.E.EL R30, [R10.64] ;  /* 0x000000040a1e2981 */ /* 0x000f22000c2e1900 */
[----:B------:R-:W-:-:S03]  /*0490*/  CS2R R2, SRZ ;  /* 0x0000000000027805 */ /* 0x000fc6000001ff00 */
[----:B------:R-:W5:Y:S04]  /*04a0*/  @!P1 LDG.E.EL.64 R4, [R12.64] ;  /* 0x000000040c049981 */ /* 0x000f68000c2e1b00 */
[----:B------:R-:W5:Y:S01]  /*04b0*/  @!P1 LDG.E.EL.64 R2, [R12.64+0x100] ;  /* 0x000100040c029981 */ /* 0x000f62000c2e1b00 */
[----:B--2---:R-:W-:-:S04]  /*04c0*/  SEL R19, R7, RZ, P2 ;  /* 0x000000ff07137207 */ /* 0x004fc80001000000 */
[----:B------:R-:W-:Y:S02]  /*04d0*/  SHF.R.U32.HI R18, RZ, 0x10, R19 ;  /* 0x00000010ff127819 */ /* 0x000fe40000011613 */
[----:B------:R-:W-:Y:S02]  /*04e0*/  SEL R7, R6, RZ, P2 ;  /* 0x000000ff06077207 */ /* 0x000fe40001000000 */
[----:B------:R-:W-:-:S04]  /*04f0*/  LOP3.LUT R18, R18, 0x8000, RZ, 0xc0, !PT ;  /* 0x0000800012127812 */ /* 0x000fc800078ec0ff */
[----:B------:R-:W-:-:S05]  /*0500*/  IADD3 R18, P0, R18, R7, RZ ;  /* 0x0000000712127210 */ /* 0x000fca0007f1e0ff */
[----:B------:R-:W-:Y:S01]  /*0510*/  IMAD.X R19, RZ, RZ, R19, P0 ;  /* 0x000000ffff137224 */ /* 0x000fe200000e0613 */
[----:B------:R-:W-:-:S04]  /*0520*/  ISETP.LT.U32.AND P0, PT, R18, 0x8000, PT ;  /* 0x000080001200780c */ /* 0x000fc80003f01070 */
[----:B------:R-:W-:Y:S02]  /*0530*/  ISETP.LT.U32.OR.EX P0, PT, R19, RZ, !P1, P0 ;  /* 0x000000ff1300720c */ /* 0x000fe40004f01500 */
[----:B---3--:R-:W-:Y:S02]  /*0540*/  SEL R29, R29, RZ, !P1 ;  /* 0x000000ff1d1d7207 */ /* 0x008fe40004800000 */
[----:B----4-:R-:W-:Y:S02]  /*0550*/  SEL R30, R30, RZ, P2 ;  /* 0x000000ff1e1e7207 */ /* 0x010fe40001000000 */
[----:B-----5:R-:W-:Y:S02]  /*0560*/  SEL R26, R4, RZ, !P1 ;  /* 0x000000ff041a7207 */ /* 0x020fe40004800000 */
[----:B------:R-:W-:Y:S02]  /*0570*/  SEL R28, R5, RZ, !P1 ;  /* 0x000000ff051c7207 */ /* 0x000fe40004800000 */
[----:B------:R-:W-:-:S02]  /*0580*/  SEL R31, R2, RZ, !P1 ;  /* 0x000000ff021f7207 */ /* 0x000fc40004800000 */
[----:B------:R-:W-:Y:S02]  /*0590*/  SEL R32, R3, RZ, !P1 ;  /* 0x000000ff03207207 */ /* 0x000fe40004800000 */
[----:B------:R-:W-:Y:S02]  /*05a0*/  PRMT R33, R29, 0x7632, R33 ;  /* 0x000076321d217816 */ /* 0x000fe40000000021 */
[----:B------:R-:W-:Y:S01]  /*05b0*/  PRMT R34, R30, 0x7632, R34 ;  /* 0x000076321e227816 */ /* 0x000fe20000000022 */
[----:B------:R-:W-:Y:S05]  /*05c0*/  @P0 BRA `(.L_x_1) ;  /* 0x0000013000000947 */ /* 0x000fea0003800000 */
[----:B------:R-:W-:Y:S01]  /*05d0*/  MOV R2, 0x0 ;  /* 0x0000000000027802 */ /* 0x000fe20000000f00 */
[----:B------:R-:W-:Y:S02]  /*05e0*/  IMAD.MOV.U32 R4, RZ, RZ, c[0x4][0x18] ;  /* 0x01000600ff047624 */ /* 0x000fe400078e00ff */
[----:B------:R-:W-:Y:S02]  /*05f0*/  IMAD.MOV.U32 R5, RZ, RZ, c[0x4][0x1c] ;  /* 0x01000700ff057624 */ /* 0x000fe400078e00ff */
[----:B------:R-:W-:Y:S01]  /*0600*/  IMAD.MOV.U32 R6, RZ, RZ, c[0x4][0x10] ;  /* 0x01000400ff067624 */ /* 0x000fe200078e00ff */
[----:B------:R-:W0:Y:S01]  /*0610*/  LDC.64 R2, c[0x4][R2] ;  /* 0x0100000002027b82 */ /* 0x000e220000000a00 */
[----:B------:R-:W-:-:S02]  /*0620*/  IMAD.MOV.U32 R7, RZ, RZ, c[0x4][0x14] ;  /* 0x01000500ff077624 */ /* 0x000fc400078e00ff */
[----:B------:R-:W-:Y:S02]  /*0630*/  IMAD.MOV.U32 R8, RZ, RZ, 0x3c ;  /* 0x0000003cff087424 */ /* 0x000fe400078e00ff */
[----:B------:R-:W-:Y:S02]  /*0640*/  IMAD.MOV.U32 R10, RZ, RZ, c[0x4][0x8] ;  /* 0x01000200ff0a7624 */ /* 0x000fe400078e00ff */
[----:B------:R-:W-:Y:S02]  /*0650*/  IMAD.MOV.U32 R11, RZ, RZ, c[0x4][0xc] ;  /* 0x01000300ff0b7624 */ /* 0x000fe400078e00ff */
[----:B------:R-:W-:Y:S02]  /*0660*/  IMAD.MOV.U32 R12, RZ, RZ, 0x1 ;  /* 0x00000001ff0c7424 */ /* 0x000fe400078e00ff */
[----:B------:R-:W-:Y:S02]  /*0670*/  IMAD.MOV.U32 R13, RZ, RZ, RZ ;  /* 0x000000ffff0d7224 */ /* 0x000fe400078e00ff */
[----:B------:R-:W-:-:S05]  /*0680*/  LEPC R14 ;  /* 0x00000000000e734e */ /* 0x000fca0000000000 */
[----:B------:R-:W-:Y:S02]  /*0690*/  MOV R9, 0x700 ;  /* 0x0000070000097802 */ /* 0x000fe40000000f00 */
[----:B------:R-:W-:-:S02]  /*06a0*/  MOV R20, 0x680 ;  /* 0x0000068000147802 */ /* 0x000fc40000000f00 */
[----:B------:R-:W-:Y:S02]  /*06b0*/  MOV R21, 0x0 ;  /* 0x0000000000157802 */ /* 0x000fe40000000f00 */
[----:B------:R-:W-:Y:S02]  /*06c0*/  MOV R35, 0x0 ;  /* 0x0000000000237802 */ /* 0x000fe40000000f00 */
[----:B------:R-:W-:-:S04]  /*06d0*/  IADD3 R20, P0, P3, -R20, R9, R14 ;  /* 0x0000000914147210 */ /* 0x000fc80007b1e10e */
[----:B------:R-:W-:-:S04]  /*06e0*/  IADD3.X R21, ~R35, R21, R15, P0, P3 ;  /* 0x0000001523157210 */ /* 0x000fc800007e650f */
[----:B0-----:R-:W-:Y:S05]  /*06f0*/  CALL.ABS.NOINC R2 ;  /* 0x0000000002007343 */ /* 0x001fea0003c00000 */
.L_x_1:
[----:B------:R-:W-:Y:S01]  /*0700*/  WARPSYNC 0xffffffff ;  /* 0xffffffff00007948 */ /* 0x000fe20003800000 */
[----:B------:R-:W-:Y:S01]  /*0710*/  BAR.SYNC.DEFER_BLOCKING 0x0 ;  /* 0x0000000000007b1d */ /* 0x000fe20000010000 */
[----:B------:R-:W-:Y:S01]  /*0720*/  IMAD.IADD R8, R27, 0x1, R0 ;  /* 0x000000011b087824 */ /* 0x000fe200078e0200 */
[----:B------:R-:W-:Y:S01]  /*0730*/  LEA R7, P0, R18, c[0x0][0x170], 0x9 ;  /* 0x00005c0012077a11 */ /* 0x000fe200078048ff */
[----:B------:R-:W-:Y:S01]  /*0740*/  IMAD.MOV.U32 R10, RZ, RZ, RZ ;  /* 0x000000ffff0a7224 */ /* 0x000fe200078e00ff */
[----:B------:R-:W-:Y:S01]  /*0750*/  SHF.R.S32.HI R3, RZ, 0x1f, R24 ;  /* 0x0000001fff037819 */ /* 0x000fe20000011418 */
[----:B------:R-:W-:Y:S01]  /*0760*/  IMAD.WIDE R8, R8, R25, c[0x0][0x160] ;  /* 0x0000580008087625 */ /* 0x000fe200078e0219 */
[----:B------:R-:W-:Y:S02]  /*0770*/  LEA.HI.X R18, R18, c[0x0][0x174], R19, 0x9, P0 ;  /* 0x00005d0012127a11 */ /* 0x000fe400000f4c13 */
[----:B------:R-:W-:-:S04]  /*0780*/  LEA R6, P0, R24, R7, 0x2 ;  /* 0x0000000718067211 */ /* 0x000fc800078010ff */
[----:B------:R-:W-:Y:S02]  /*0790*/  LEA.HI.X R7, R24, R18, R3, 0x2, P0 ;  /* 0x0000001218077211 */ /* 0x000fe400000f1403 */
[----:B------:R-:W-:Y:S01]  /*07a0*/  CS2R R2, SRZ ;  /* 0x0000000000027805 */ /* 0x000fe2000001ff00 */
[----:B------:R-:W-:Y:S01]  /*07b0*/  CS2R R4, SRZ ;  /* 0x0000000000047805 */ /* 0x000fe2000001ff00 */
[----:B------:R0:W2:Y:S04]  /*07c0*/  @P2 LDG.E.EL R10, [R8.64] ;  /* 0x00000004080a2981 */ /* 0x0000a8000c2e1900 */
[----:B------:R-:W3:Y:S04]  /*07d0*/  @P2 LDG.E.EL.64 R2, [R6.64] ;  /* 0x0000000406022981 */ /* 0x000ee8000c2e1b00 */
[----:B------:R-:W4:Y:S01]  /*07e0*/  @P2 LDG.E.EL.64 R4, [R6.64+-0x100] ;  /* 0xffff000406042981 */ /* 0x000f22000c2e1b00 */
[----:B------:R-:W-:-:S02]  /*07f0*/  IMAD.U32 R0, R29, 0x10000, RZ ;  /* 0x000100001d007824 */ /* 0x000fc400078e00ff */
[----:B------:R-:W-:Y:S02]  /*0800*/  IMAD.U32 R33, R33, 0x10000, RZ ;  /* 0x0001000021217824 */ /* 0x000fe400078e00ff */
[----:B------:R-:W-:Y:S01]  /*0810*/  FMUL R31, R31, R0 ;  /* 0x000000001f1f7220 */ /* 0x000fe20000400000 */
[----:B0-----:R-:W-:Y:S01]  /*0820*/  IMAD.U32 R9, R22, 0x10000, RZ ;  /* 0x0001000016097824 */ /* 0x001fe200078e00ff */
[----:B------:R-:W-:Y:S01]  /*0830*/  FMUL R33, R32, R33 ;  /* 0x0000002120217220 */ /* 0x000fe20000400000 */
[----:B------:R-:W-:Y:S02]  /*0840*/  IMAD.U32 R23, R23, 0x10000, RZ ;  /* 0x0001000017177824 */ /* 0x000fe400078e00ff */
[----:B------:R-:W-:Y:S01]  /*0850*/  IMAD.U32 R34, R34, 0x10000, RZ ;  /* 0x0001000022227824 */ /* 0x000fe200078e00ff */
[----:B------:R-:W-:Y:S01]  /*0860*/  FFMA R9, R28, R9, -R33 ;  /* 0x000000091c097223 */ /* 0x000fe20000000821 */
[----:B------:R-:W-:Y:S01]  /*0870*/  FFMA R26, R26, R23, -R31 ;  /* 0x000000171a1a7223 */ /* 0x000fe2000000081f */
[----:B------:R-:W-:Y:S01]  /*0880*/  IMAD.WIDE R16, R17, R25, c[0x0][0x178] ;  /* 0x00005e0011107625 */ /* 0x000fe200078e0219 */
[----:B--2---:R-:W-:-:S02]  /*0890*/  SEL R10, R10, RZ, P2 ;  /* 0x000000ff0a0a7207 */ /* 0x004fc40001000000 */
[----:B---3--:R-:W-:-:S03]  /*08a0*/  SEL R2, R2, RZ, P2 ;  /* 0x000000ff02027207 */ /* 0x008fc60001000000 */
[C---:B------:R-:W-:Y:S01]  /*08b0*/  IMAD.U32 R11, R10.reuse, 0x10000, RZ ;  /* 0x000100000a0b7824 */ /* 0x040fe200078e00ff */
[----:B------:R-:W-:Y:S02]  /*08c0*/  PRMT R10, R10, 0x7632, R10 ;  /* 0x000076320a0a7816 */ /* 0x000fe4000000000a */
[----:B------:R-:W-:Y:S01]  /*08d0*/  SEL R3, R3, RZ, P2 ;  /* 0x000000ff03037207 */ /* 0x000fe20001000000 */
[----:B------:R-:W-:Y:S01]  /*08e0*/  FMUL R2, R11, R2 ;  /* 0x000000020b027220 */ /* 0x000fe20000400000 */
[----:B----4-:R-:W-:Y:S01]  /*08f0*/  SEL R4, R4, RZ, P2 ;  /* 0x000000ff04047207 */ /* 0x010fe20001000000 */
[----:B------:R-:W-:Y:S01]  /*0900*/  IMAD.U32 R10, R10, 0x10000, RZ ;  /* 0x000100000a0a7824 */ /* 0x000fe200078e00ff */
[----:B------:R-:W-:Y:S01]  /*0910*/  SEL R0, R5, RZ, P2 ;  /* 0x000000ff05007207 */ /* 0x000fe20001000000 */
[----:B------:R-:W-:Y:S02]  /*0920*/  IMAD.U32 R5, R30, 0x10000, RZ ;  /* 0x000100001e057824 */ /* 0x000fe400078e00ff */
[----:B------:R-:W-:-:S02]  /*0930*/  FMUL R3, R10, R3 ;  /* 0x000000030a037220 */ /* 0x000fc40000400000 */
[----:B------:R-:W-:Y:S02]  /*0940*/  @P1 FFMA R26, R5, R4, R2 ;  /* 0x00000004051a1223 */ /* 0x000fe40000000002 */
[----:B------:R-:W-:-:S05]  /*0950*/  @P1 FFMA R9, R34, R0, R3 ;  /* 0x0000000022091223 */ /* 0x000fca0000000003 */
[----:B------:R-:W-:-:S05]  /*0960*/  F2FP.BF16.F32.PACK_AB R9, R9, R26 ;  /* 0x0000001a0909723e */ /* 0x000fca00000010ff */
[----:B------:R-:W-:Y:S01]  /*0970*/  STG.E [R16.64], R9 ;  /* 0x0000000910007986 */ /* 0x000fe2000c101904 */
[----:B------:R-:W-:Y:S05]  /*0980*/  EXIT ;  /* 0x000000000000794d */ /* 0x000fea0003800000 */
.L_x_2:
[----:B------:R-:W-:-:S00]  /*0990*/  BRA `(.L_x_2) ;  /* 0xfffffff000007947 */ /* 0x000fc0000383ffff */
[----:B------:R-:W-:-:S00]  /*09a0*/  NOP ;  /* 0x0000000000007918 */ /* 0x000fc00000000000 */
        /* <DEDUP_REMOVED lines=13> */
.L_x_3:


//--------------------- .nv.global.init           --------------------------
	.section	.nv.global.init,"aw",@progbits
.nv.global.init:
	.type		assertFunc_1,@object
	.size		assertFunc_1,(assertFunc_0 - assertFunc_1)
assertFunc_1:
        /*0000*/ 	.byte	0x75, 0x6e, 0x6b, 0x6e, 0x6f, 0x77, 0x6e, 0x00
	.type		assertFunc_0,@object
	.size		assertFunc_0,(assertMessage_1 - assertFunc_0)
assertFunc_0:
        /*0008*/ 	.byte	0x75, 0x6e, 0x6b, 0x6e, 0x6f, 0x77, 0x6e, 0x00
	.type		assertMessage_1,@object
	.size		assertMessage_1,(assertMessage_0 - assertMessage_1)
assertMessage_1:
        /*0010*/ 	.byte	0x69, 0x6e, 0x64, 0x65, 0x78, 0x20, 0x6f, 0x75, 0x74, 0x20, 0x6f, 0x66, 0x20, 0x62, 0x6f, 0x75
        /*0020*/ 	.byte	0x6e, 0x64, 0x73, 0x3a, 0x20, 0x30, 0x20, 0x3c, 0x3d, 0x20, 0x74, 0x6c, 0x2e, 0x62, 0x72, 0x6f
        /*0030*/ 	.byte	0x61, 0x64, 0x63, 0x61, 0x73, 0x74, 0x5f, 0x74, 0x6f, 0x28, 0x74, 0x6d, 0x70, 0x33, 0x31, 0x2c
        /*0040*/ 	.byte	0x20, 0x5b, 0x58, 0x42, 0x4c, 0x4f, 0x43, 0x4b, 0x5d, 0x29, 0x20, 0x3c, 0x20, 0x33, 0x32, 0x37
        /*0050*/ 	.byte	0x36, 0x38, 0x00
	.type		assertMessage_0,@object
	.size		assertMessage_0,(assertFile_0 - assertMessage_0)
assertMessage_0:
        /*0053*/ 	.byte	0x69, 0x6e, 0x64, 0x65, 0x78, 0x20, 0x6f, 0x75, 0x74, 0x20, 0x6f, 0x66, 0x20, 0x62, 0x6f, 0x75
        /*0063*/ 	.byte	0x6e, 0x64, 0x73, 0x3a, 0x20, 0x30, 0x20, 0x3c, 0x3d, 0x20, 0x74, 0x6c, 0x2e, 0x62, 0x72, 0x6f
        /*0073*/ 	.byte	0x61, 0x64, 0x63, 0x61, 0x73, 0x74, 0x5f, 0x74, 0x6f, 0x28, 0x74, 0x6d, 0x70, 0x31, 0x31, 0x2c
        /*0083*/ 	.byte	0x20, 0x5b, 0x58, 0x42, 0x4c, 0x4f, 0x43, 0x4b, 0x5d, 0x29, 0x20, 0x3c, 0x20, 0x33, 0x32, 0x37
        /*0093*/ 	.byte	0x36, 0x38, 0x00
	.type		assertFile_0,@object
	.size		assertFile_0,(assertFile_1 - assertFile_0)
assertFile_0:
        /*0096*/ 	.byte	0x2f, 0x68, 0x6f, 0x6d, 0x65, 0x2f, 0x6c, 0x6a, 0x70, 0x2f, 0x6c, 0x6c, 0x6d, 0x2f, 0x44, 0x69
        /*00a6*/ 	.byte	0x66, 0x66, 0x75, 0x6c, 0x65, 0x78, 0x2f, 0x74, 0x6d, 0x70, 0x2f, 0x74, 0x6f, 0x72, 0x63, 0x68
        /*00b6*/ 	.byte	0x69, 0x6e, 0x64, 0x75, 0x63, 0x74, 0x6f, 0x72, 0x5f, 0x6c, 0x6a, 0x70, 0x2f, 0x37, 0x62, 0x2f
        /*00c6*/ 	.byte	0x63, 0x37, 0x62, 0x78, 0x7a, 0x6a, 0x33, 0x69, 0x66, 0x70, 0x69, 0x62, 0x71, 0x6f, 0x35, 0x7a
        /*00d6*/ 	.byte	0x72, 0x71, 0x63, 0x37, 0x64, 0x36, 0x76, 0x66, 0x75, 0x77, 0x37, 0x6a, 0x33, 0x65, 0x63, 0x77
        /*00e6*/ 	.byte	0x6d, 0x6f, 0x77, 0x61, 0x6f, 0x77, 0x66, 0x77, 0x35, 0x78, 0x64, 0x70, 0x6a, 0x37, 0x72, 0x65
        /*00f6*/ 	.byte	0x32, 0x35, 0x37, 0x6a, 0x2e, 0x70, 0x79, 0x00
	.type		assertFile_1,@object
	.size		assertFile_1,(.L_1 - assertFile_1)
assertFile_1:
        /*00fe*/ 	.byte	0x2f, 0x68, 0x6f, 0x6d, 0x65, 0x2f, 0x6c, 0x6a, 0x70, 0x2f, 0x6c, 0x6c, 0x6d, 0x2f, 0x44, 0x69
        /*010e*/ 	.byte	0x66, 0x66, 0x75, 0x6c, 0x65, 0x78, 0x2f, 0x74, 0x6d, 0x70, 0x2f, 0x74, 0x6f, 0x72, 0x63, 0x68
        /*011e*/ 	.byte	0x69, 0x6e, 0x64, 0x75, 0x63, 0x74, 0x6f, 0x72, 0x5f, 0x6c, 0x6a, 0x70, 0x2f, 0x37, 0x62, 0x2f
        /*012e*/ 	.byte	0x63, 0x37, 0x62, 0x78, 0x7a, 0x6a, 0x33, 0x69, 0x66, 0x70, 0x69, 0x62, 0x71, 0x6f, 0x35, 0x7a
        /*013e*/ 	.byte	0x72, 0x71, 0x63, 0x37, 0x64, 0x36, 0x76, 0x66, 0x75, 0x77, 0x37, 0x6a, 0x33, 0x65, 0x63, 0x77
        /*014e*/ 	.byte	0x6d, 0x6f, 0x77, 0x61, 0x6f, 0x77, 0x66, 0x77, 0x35, 0x78, 0x64, 0x70, 0x6a, 0x37, 0x72, 0x65
        /*015e*/ 	.byte	0x32, 0x35, 0x37, 0x6a, 0x2e, 0x70, 0x79, 0x00
.L_1:


//--------------------- SYMBOLS --------------------------

	.type		__assertfail,@function
